//
// Generated by NVIDIA NVVM Compiler
//
// Compiler Build ID: CL-36424714
// Cuda compilation tools, release 13.0, V13.0.88
// Based on NVVM 20.0.0
//

.version 9.0
.target sm_100
.address_size 64

	// .globl	_Z10do_thermalILj0EEvPKfdPdS2_S2_S2_S2_i

.visible .entry _Z10do_thermalILj0EEvPKfdPdS2_S2_S2_S2_i(
	.param .u64 .ptr .align 1 _Z10do_thermalILj0EEvPKfdPdS2_S2_S2_S2_i_param_0,
	.param .f64 _Z10do_thermalILj0EEvPKfdPdS2_S2_S2_S2_i_param_1,
	.param .u64 .ptr .align 1 _Z10do_thermalILj0EEvPKfdPdS2_S2_S2_S2_i_param_2,
	.param .u64 .ptr .align 1 _Z10do_thermalILj0EEvPKfdPdS2_S2_S2_S2_i_param_3,
	.param .u64 .ptr .align 1 _Z10do_thermalILj0EEvPKfdPdS2_S2_S2_S2_i_param_4,
	.param .u64 .ptr .align 1 _Z10do_thermalILj0EEvPKfdPdS2_S2_S2_S2_i_param_5,
	.param .u64 .ptr .align 1 _Z10do_thermalILj0EEvPKfdPdS2_S2_S2_S2_i_param_6,
	.param .u32 _Z10do_thermalILj0EEvPKfdPdS2_S2_S2_S2_i_param_7
)
{
	.reg .pred 	%p<3>;
	.reg .b32 	%r<8>;
	.reg .b32 	%f<4>;
	.reg .b64 	%rd<29>;
	.reg .b64 	%fd<13>;

	ld.param.u64 	%rd4, [_Z10do_thermalILj0EEvPKfdPdS2_S2_S2_S2_i_param_0];
	ld.param.f64 	%fd2, [_Z10do_thermalILj0EEvPKfdPdS2_S2_S2_S2_i_param_1];
	ld.param.u64 	%rd5, [_Z10do_thermalILj0EEvPKfdPdS2_S2_S2_S2_i_param_2];
	ld.param.u64 	%rd7, [_Z10do_thermalILj0EEvPKfdPdS2_S2_S2_S2_i_param_3];
	ld.param.u64 	%rd8, [_Z10do_thermalILj0EEvPKfdPdS2_S2_S2_S2_i_param_4];
	ld.param.u64 	%rd9, [_Z10do_thermalILj0EEvPKfdPdS2_S2_S2_S2_i_param_5];
	ld.param.u64 	%rd6, [_Z10do_thermalILj0EEvPKfdPdS2_S2_S2_S2_i_param_6];
	ld.param.u32 	%r2, [_Z10do_thermalILj0EEvPKfdPdS2_S2_S2_S2_i_param_7];
	cvta.to.global.u64 	%rd1, %rd9;
	cvta.to.global.u64 	%rd2, %rd8;
	cvta.to.global.u64 	%rd3, %rd7;
	mov.u32 	%r3, %ntid.x;
	mov.u32 	%r4, %ctaid.x;
	mov.u32 	%r5, %tid.x;
	mad.lo.s32 	%r1, %r3, %r4, %r5;
	setp.ge.s32 	%p1, %r1, %r2;
	@%p1 bra 	$L__BB0_4;
	cvta.to.global.u64 	%rd10, %rd6;
	mul.wide.s32 	%rd11, %r1, 8;
	add.s64 	%rd12, %rd10, %rd11;
	ld.global.f64 	%fd1, [%rd12];
	setp.eq.f64 	%p2, %fd1, 0d0000000000000000;
	@%p2 bra 	$L__BB0_3;
	cvta.to.global.u64 	%rd18, %rd4;
	cvta.to.global.u64 	%rd19, %rd5;
	add.s64 	%rd21, %rd19, %rd11;
	ld.global.f64 	%fd3, [%rd21];
	mul.f64 	%fd4, %fd2, %fd3;
	div.rn.f64 	%fd5, %fd4, %fd1;
	sqrt.rn.f64 	%fd6, %fd5;
	mul.lo.s32 	%r6, %r1, 6;
	mul.wide.u32 	%rd22, %r6, 4;
	add.s64 	%rd23, %rd18, %rd22;
	ld.global.f32 	%f1, [%rd23];
	cvt.f64.f32 	%fd7, %f1;
	mul.f64 	%fd8, %fd6, %fd7;
	add.s64 	%rd24, %rd3, %rd11;
	st.global.f64 	[%rd24], %fd8;
	ld.global.f32 	%f2, [%rd23+4];
	cvt.f64.f32 	%fd9, %f2;
	mul.f64 	%fd10, %fd6, %fd9;
	add.s64 	%rd25, %rd2, %rd11;
	st.global.f64 	[%rd25], %fd10;
	add.s32 	%r7, %r6, 2;
	mul.wide.u32 	%rd26, %r7, 4;
	add.s64 	%rd27, %rd18, %rd26;
	ld.global.f32 	%f3, [%rd27];
	cvt.f64.f32 	%fd11, %f3;
	mul.f64 	%fd12, %fd6, %fd11;
	add.s64 	%rd28, %rd1, %rd11;
	st.global.f64 	[%rd28], %fd12;
	bra.uni 	$L__BB0_4;
$L__BB0_3:
	add.s64 	%rd14, %rd3, %rd11;
	mov.b64 	%rd15, 0;
	st.global.u64 	[%rd14], %rd15;
	add.s64 	%rd16, %rd2, %rd11;
	st.global.u64 	[%rd16], %rd15;
	add.s64 	%rd17, %rd1, %rd11;
	st.global.u64 	[%rd17], %rd15;
$L__BB0_4:
	ret;

}
	// .globl	_Z10do_thermalILj1EEvPKfdPdS2_S2_S2_S2_i
.visible .entry _Z10do_thermalILj1EEvPKfdPdS2_S2_S2_S2_i(
	.param .u64 .ptr .align 1 _Z10do_thermalILj1EEvPKfdPdS2_S2_S2_S2_i_param_0,
	.param .f64 _Z10do_thermalILj1EEvPKfdPdS2_S2_S2_S2_i_param_1,
	.param .u64 .ptr .align 1 _Z10do_thermalILj1EEvPKfdPdS2_S2_S2_S2_i_param_2,
	.param .u64 .ptr .align 1 _Z10do_thermalILj1EEvPKfdPdS2_S2_S2_S2_i_param_3,
	.param .u64 .ptr .align 1 _Z10do_thermalILj1EEvPKfdPdS2_S2_S2_S2_i_param_4,
	.param .u64 .ptr .align 1 _Z10do_thermalILj1EEvPKfdPdS2_S2_S2_S2_i_param_5,
	.param .u64 .ptr .align 1 _Z10do_thermalILj1EEvPKfdPdS2_S2_S2_S2_i_param_6,
	.param .u32 _Z10do_thermalILj1EEvPKfdPdS2_S2_S2_S2_i_param_7
)
{
	.reg .pred 	%p<3>;
	.reg .b32 	%r<9>;
	.reg .b32 	%f<4>;
	.reg .b64 	%rd<29>;
	.reg .b64 	%fd<13>;

	ld.param.u64 	%rd4, [_Z10do_thermalILj1EEvPKfdPdS2_S2_S2_S2_i_param_0];
	ld.param.f64 	%fd2, [_Z10do_thermalILj1EEvPKfdPdS2_S2_S2_S2_i_param_1];
	ld.param.u64 	%rd5, [_Z10do_thermalILj1EEvPKfdPdS2_S2_S2_S2_i_param_2];
	ld.param.u64 	%rd7, [_Z10do_thermalILj1EEvPKfdPdS2_S2_S2_S2_i_param_3];
	ld.param.u64 	%rd8, [_Z10do_thermalILj1EEvPKfdPdS2_S2_S2_S2_i_param_4];
	ld.param.u64 	%rd9, [_Z10do_thermalILj1EEvPKfdPdS2_S2_S2_S2_i_param_5];
	ld.param.u64 	%rd6, [_Z10do_thermalILj1EEvPKfdPdS2_S2_S2_S2_i_param_6];
	ld.param.u32 	%r2, [_Z10do_thermalILj1EEvPKfdPdS2_S2_S2_S2_i_param_7];
	cvta.to.global.u64 	%rd1, %rd9;
	cvta.to.global.u64 	%rd2, %rd8;
	cvta.to.global.u64 	%rd3, %rd7;
	mov.u32 	%r3, %ntid.x;
	mov.u32 	%r4, %ctaid.x;
	mov.u32 	%r5, %tid.x;
	mad.lo.s32 	%r1, %r3, %r4, %r5;
	setp.ge.s32 	%p1, %r1, %r2;
	@%p1 bra 	$L__BB1_4;
	cvta.to.global.u64 	%rd10, %rd6;
	mul.wide.s32 	%rd11, %r1, 8;
	add.s64 	%rd12, %rd10, %rd11;
	ld.global.f64 	%fd1, [%rd12];
	setp.eq.f64 	%p2, %fd1, 0d0000000000000000;
	@%p2 bra 	$L__BB1_3;
	cvta.to.global.u64 	%rd18, %rd4;
	cvta.to.global.u64 	%rd19, %rd5;
	add.s64 	%rd21, %rd19, %rd11;
	ld.global.f64 	%fd3, [%rd21];
	mul.f64 	%fd4, %fd2, %fd3;
	div.rn.f64 	%fd5, %fd4, %fd1;
	sqrt.rn.f64 	%fd6, %fd5;
	mul.lo.s32 	%r6, %r1, 6;
	add.s32 	%r7, %r6, 3;
	mul.wide.u32 	%rd22, %r7, 4;
	add.s64 	%rd23, %rd18, %rd22;
	ld.global.f32 	%f1, [%rd23];
	cvt.f64.f32 	%fd7, %f1;
	mul.f64 	%fd8, %fd6, %fd7;
	add.s64 	%rd24, %rd3, %rd11;
	st.global.f64 	[%rd24], %fd8;
	add.s32 	%r8, %r6, 4;
	mul.wide.u32 	%rd25, %r8, 4;
	add.s64 	%rd26, %rd18, %rd25;
	ld.global.f32 	%f2, [%rd26];
	cvt.f64.f32 	%fd9, %f2;
	mul.f64 	%fd10, %fd6, %fd9;
	add.s64 	%rd27, %rd2, %rd11;
	st.global.f64 	[%rd27], %fd10;
	ld.global.f32 	%f3, [%rd26+4];
	cvt.f64.f32 	%fd11, %f3;
	mul.f64 	%fd12, %fd6, %fd11;
	add.s64 	%rd28, %rd1, %rd11;
	st.global.f64 	[%rd28], %fd12;
	bra.uni 	$L__BB1_4;
$L__BB1_3:
	add.s64 	%rd14, %rd3, %rd11;
	mov.b64 	%rd15, 0;
	st.global.u64 	[%rd14], %rd15;
	add.s64 	%rd16, %rd2, %rd11;
	st.global.u64 	[%rd16], %rd15;
	add.s64 	%rd17, %rd1, %rd11;
	st.global.u64 	[%rd17], %rd15;
$L__BB1_4:
	ret;

}


// ===== COMPILED SASS (sm_100) =====

	.target	sm_100

	.elftype	@"ET_EXEC"


//--------------------- .note.nv.tkinfo           --------------------------
	.section	.note.nv.tkinfo,"",@"SHT_NOTE"
	.sectionflags	@"SHF_NOTE_NV_TKINFO"
	.tkinfo
        /*0018*/ 	.word	0x00000002
        /*0030*/ 	.string	""
        /*0030*/ 	.string	"ptxas"
        /*0030*/ 	.string	"Cuda compilation tools, release 13.0, V13.0.88"
        /*0030*/ 	.string	"Build cuda_13.0.r13.0/compiler.36424714_0"
        /*0030*/ 	.string	"-arch sm_100 -m 64 "



//--------------------- .note.nv.cuinfo           --------------------------
	.section	.note.nv.cuinfo,"",@"SHT_NOTE"
	.sectionflags	@"SHF_NOTE_NV_CUINFO"
        /*0018*/ 	.short	0x0002
        /*001a*/ 	.short	0x0064
        /*001c*/ 	.short	0x0082
	.zero		2


//--------------------- .nv.info                  --------------------------
	.section	.nv.info,"",@"SHT_CUDA_INFO"
	.align	4


	//----- nvinfo : EIATTR_REGCOUNT
	.align		4
        /*0000*/ 	.byte	0x04, 0x2f
        /*0002*/ 	.short	(.L_1 - .L_0)
	.align		4
.L_0:
        /*0004*/ 	.word	index@(_Z10do_thermalILj0EEvPKfdPdS2_S2_S2_S2_i)
        /*0008*/ 	.word	0x00000019


	//----- nvinfo : EIATTR_FRAME_SIZE
	.align		4
.L_1:
        /*000c*/ 	.byte	0x04, 0x11
        /*000e*/ 	.short	(.L_3 - .L_2)
	.align		4
.L_2:
        /*0010*/ 	.word	index@($__internal_3_$__cuda_sm20_dsqrt_rn_f64_mediumpath_v1)
        /*0014*/ 	.word	0x00000000


	//----- nvinfo : EIATTR_FRAME_SIZE
	.align		4
.L_3:
        /*0018*/ 	.byte	0x04, 0x11
        /*001a*/ 	.short	(.L_5 - .L_4)
	.align		4
.L_4:
        /*001c*/ 	.word	index@($__internal_2_$__cuda_sm20_div_rn_f64_full)
        /*0020*/ 	.word	0x00000000


	//----- nvinfo : EIATTR_FRAME_SIZE
	.align		4
.L_5:
        /*0024*/ 	.byte	0x04, 0x11
        /*0026*/ 	.short	(.L_7 - .L_6)
	.align		4
.L_6:
        /*0028*/ 	.word	index@(_Z10do_thermalILj0EEvPKfdPdS2_S2_S2_S2_i)
        /*002c*/ 	.word	0x00000000


	//----- nvinfo : EIATTR_REGCOUNT
	.align		4
.L_7:
        /*0030*/ 	.byte	0x04, 0x2f
        /*0032*/ 	.short	(.L_9 - .L_8)
	.align		4
.L_8:
        /*0034*/ 	.word	index@(_Z10do_thermalILj1EEvPKfdPdS2_S2_S2_S2_i)
        /*0038*/ 	.word	0x00000019


	//----- nvinfo : EIATTR_FRAME_SIZE
	.align		4
.L_9:
        /*003c*/ 	.byte	0x04, 0x11
        /*003e*/ 	.short	(.L_11 - .L_10)
	.align		4
.L_10:
        /*0040*/ 	.word	index@($__internal_1_$__cuda_sm20_dsqrt_rn_f64_mediumpath_v1)
        /*0044*/ 	.word	0x00000000


	//----- nvinfo : EIATTR_FRAME_SIZE
	.align		4
.L_11:
        /*0048*/ 	.byte	0x04, 0x11
        /*004a*/ 	.short	(.L_13 - .L_12)
	.align		4
.L_12:
        /*004c*/ 	.word	index@($__internal_0_$__cuda_sm20_div_rn_f64_full)
        /*0050*/ 	.word	0x00000000


	//----- nvinfo : EIATTR_FRAME_SIZE
	.align		4
.L_13:
        /*0054*/ 	.byte	0x04, 0x11
        /*0056*/ 	.short	(.L_15 - .L_14)
	.align		4
.L_14:
        /*0058*/ 	.word	index@(_Z10do_thermalILj1EEvPKfdPdS2_S2_S2_S2_i)
        /*005c*/ 	.word	0x00000000


	//----- nvinfo : EIATTR_MIN_STACK_SIZE
	.align		4
.L_15:
        /*0060*/ 	.byte	0x04, 0x12
        /*0062*/ 	.short	(.L_17 - .L_16)
	.align		4
.L_16:
        /*0064*/ 	.word	index@(_Z10do_thermalILj1EEvPKfdPdS2_S2_S2_S2_i)
        /*0068*/ 	.word	0x00000000


	//----- nvinfo : EIATTR_MIN_STACK_SIZE
	.align		4
.L_17:
        /*006c*/ 	.byte	0x04, 0x12
        /*006e*/ 	.short	(.L_19 - .L_18)
	.align		4
.L_18:
        /*0070*/ 	.word	index@(_Z10do_thermalILj0EEvPKfdPdS2_S2_S2_S2_i)
        /*0074*/ 	.word	0x00000000
.L_19:


//--------------------- .nv.compat                --------------------------
	.section	.nv.compat,"",@"SHT_CUDA_COMPAT_INFO"
	.align	4
        /*0000*/ 	.byte	0x02, 0x09, 0x00, 0x00, 0x02, 0x02, 0x01, 0x00, 0x02, 0x05, 0x05, 0x00, 0x03, 0x07, 0x01, 0x01
        /*0010*/ 	.byte	0x02, 0x03, 0x00, 0x00, 0x02, 0x06, 0x01, 0x00, 0x04, 0x0b, 0x08, 0x00, 0x01, 0x00, 0x00, 0x00
        /*0020*/ 	.byte	0x00, 0x00, 0x00, 0x00


//--------------------- .nv.info._Z10do_thermalILj1EEvPKfdPdS2_S2_S2_S2_i --------------------------
	.section	.nv.info._Z10do_thermalILj1EEvPKfdPdS2_S2_S2_S2_i,"",@"SHT_CUDA_INFO"
	.sectionflags	@""
	.align	4


	//----- nvinfo : EIATTR_CUDA_API_VERSION
	.align		4
        /*0000*/ 	.byte	0x04, 0x37
        /*0002*/ 	.short	(.L_21 - .L_20)
.L_20:
        /*0004*/ 	.word	0x00000082


	//----- nvinfo : EIATTR_KPARAM_INFO
	.align		4
.L_21:
        /*0008*/ 	.byte	0x04, 0x17
        /*000a*/ 	.short	(.L_23 - .L_22)
.L_22:
        /*000c*/ 	.word	0x00000000
        /*0010*/ 	.short	0x0007
        /*0012*/ 	.short	0x0038
        /*0014*/ 	.byte	0x00, 0xf0, 0x11, 0x00


	//----- nvinfo : EIATTR_KPARAM_INFO
	.align		4
.L_23:
        /*0018*/ 	.byte	0x04, 0x17
        /*001a*/ 	.short	(.L_25 - .L_24)
.L_24:
        /*001c*/ 	.word	0x00000000
        /*0020*/ 	.short	0x0006
        /*0022*/ 	.short	0x0030
        /*0024*/ 	.byte	0x00, 0xf5, 0x21, 0x00


	//----- nvinfo : EIATTR_KPARAM_INFO
	.align		4
.L_25:
        /*0028*/ 	.byte	0x04, 0x17
        /*002a*/ 	.short	(.L_27 - .L_26)
.L_26:
        /*002c*/ 	.word	0x00000000
        /*0030*/ 	.short	0x0005
        /*0032*/ 	.short	0x0028
        /*0034*/ 	.byte	0x00, 0xf5, 0x21, 0x00


	//----- nvinfo : EIATTR_KPARAM_INFO
	.align		4
.L_27:
        /*0038*/ 	.byte	0x04, 0x17
        /*003a*/ 	.short	(.L_29 - .L_28)
.L_28:
        /*003c*/ 	.word	0x00000000
        /*0040*/ 	.short	0x0004
        /*0042*/ 	.short	0x0020
        /*0044*/ 	.byte	0x00, 0xf5, 0x21, 0x00


	//----- nvinfo : EIATTR_KPARAM_INFO
	.align		4
.L_29:
        /*0048*/ 	.byte	0x04, 0x17
        /*004a*/ 	.short	(.L_31 - .L_30)
.L_30:
        /*004c*/ 	.word	0x00000000
        /*0050*/ 	.short	0x0003
        /*0052*/ 	.short	0x0018
        /*0054*/ 	.byte	0x00, 0xf5, 0x21, 0x00


	//----- nvinfo : EIATTR_KPARAM_INFO
	.align		4
.L_31:
        /*0058*/ 	.byte	0x04, 0x17
        /*005a*/ 	.short	(.L_33 - .L_32)
.L_32:
        /*005c*/ 	.word	0x00000000
        /*0060*/ 	.short	0x0002
        /*0062*/ 	.short	0x0010
        /*0064*/ 	.byte	0x00, 0xf5, 0x21, 0x00


	//----- nvinfo : EIATTR_KPARAM_INFO
	.align		4
.L_33:
        /*0068*/ 	.byte	0x04, 0x17
        /*006a*/ 	.short	(.L_35 - .L_34)
.L_34:
        /*006c*/ 	.word	0x00000000
        /*0070*/ 	.short	0x0001
        /*0072*/ 	.short	0x0008
        /*0074*/ 	.byte	0x00, 0xf0, 0x21, 0x00


	//----- nvinfo : EIATTR_KPARAM_INFO
	.align		4
.L_35:
        /*0078*/ 	.byte	0x04, 0x17
        /*007a*/ 	.short	(.L_37 - .L_36)
.L_36:
        /*007c*/ 	.word	0x00000000
        /*0080*/ 	.short	0x0000
        /*0082*/ 	.short	0x0000
        /*0084*/ 	.byte	0x00, 0xf5, 0x21, 0x00


	//----- nvinfo : EIATTR_SPARSE_MMA_MASK
	.align		4
.L_37:
        /*0088*/ 	.byte	0x03, 0x50
        /*008a*/ 	.short	0x0000


	//----- nvinfo : EIATTR_MAXREG_COUNT
	.align		4
        /*008c*/ 	.byte	0x03, 0x1b
        /*008e*/ 	.short	0x00ff


	//----- nvinfo : EIATTR_MERCURY_ISA_VERSION
	.align		4
        /*0090*/ 	.byte	0x03, 0x5f
        /*0092*/ 	.short	0x0101


	//----- nvinfo : EIATTR_VRC_CTA_INIT_COUNT
	.align		4
        /*0094*/ 	.byte	0x02, 0x4a
	.zero		1
	.zero		1


	//----- nvinfo : EIATTR_EXIT_INSTR_OFFSETS
	.align		4
        /*0098*/ 	.byte	0x04, 0x1c
        /*009a*/ 	.short	(.L_39 - .L_38)


	//   ....[0]....
.L_38:
        /*009c*/ 	.word	0x00000070


	//   ....[1]....
        /*00a0*/ 	.word	0x00000520


	//   ....[2]....
        /*00a4*/ 	.word	0x000005c0


	//----- nvinfo : EIATTR_CRS_STACK_SIZE
	.align		4
.L_39:
        /*00a8*/ 	.byte	0x04, 0x1e
        /*00aa*/ 	.short	(.L_41 - .L_40)
.L_40:
        /*00ac*/ 	.word	0x00000000


	//----- nvinfo : EIATTR_CBANK_PARAM_SIZE
	.align		4
.L_41:
        /*00b0*/ 	.byte	0x03, 0x19
        /*00b2*/ 	.short	0x003c


	//----- nvinfo : EIATTR_PARAM_CBANK
	.align		4
        /*00b4*/ 	.byte	0x04, 0x0a
        /*00b6*/ 	.short	(.L_43 - .L_42)
	.align		4
.L_42:
        /*00b8*/ 	.word	index@(.nv.constant0._Z10do_thermalILj1EEvPKfdPdS2_S2_S2_S2_i)
        /*00bc*/ 	.short	0x0380
        /*00be*/ 	.short	0x003c


	//----- nvinfo : EIATTR_SW_WAR
	.align		4
.L_43:
        /*00c0*/ 	.byte	0x04, 0x36
        /*00c2*/ 	.short	(.L_45 - .L_44)
.L_44:
        /*00c4*/ 	.word	0x00000008
.L_45:


//--------------------- .nv.info._Z10do_thermalILj0EEvPKfdPdS2_S2_S2_S2_i --------------------------
	.section	.nv.info._Z10do_thermalILj0EEvPKfdPdS2_S2_S2_S2_i,"",@"SHT_CUDA_INFO"
	.sectionflags	@""
	.align	4


	//----- nvinfo : EIATTR_CUDA_API_VERSION
	.align		4
        /*0000*/ 	.byte	0x04, 0x37
        /*0002*/ 	.short	(.L_47 - .L_46)
.L_46:
        /*0004*/ 	.word	0x00000082


	//----- nvinfo : EIATTR_KPARAM_INFO
	.align		4
.L_47:
        /*0008*/ 	.byte	0x04, 0x17
        /*000a*/ 	.short	(.L_49 - .L_48)
.L_48:
        /*000c*/ 	.word	0x00000000
        /*0010*/ 	.short	0x0007
        /*0012*/ 	.short	0x0038
        /*0014*/ 	.byte	0x00, 0xf0, 0x11, 0x00


	//----- nvinfo : EIATTR_KPARAM_INFO
	.align		4
.L_49:
        /*0018*/ 	.byte	0x04, 0x17
        /*001a*/ 	.short	(.L_51 - .L_50)
.L_50:
        /*001c*/ 	.word	0x00000000
        /*0020*/ 	.short	0x0006
        /*0022*/ 	.short	0x0030
        /*0024*/ 	.byte	0x00, 0xf5, 0x21, 0x00


	//----- nvinfo : EIATTR_KPARAM_INFO
	.align		4
.L_51:
        /*0028*/ 	.byte	0x04, 0x17
        /*002a*/ 	.short	(.L_53 - .L_52)
.L_52:
        /*002c*/ 	.word	0x00000000
        /*0030*/ 	.short	0x0005
        /*0032*/ 	.short	0x0028
        /*0034*/ 	.byte	0x00, 0xf5, 0x21, 0x00


	//----- nvinfo : EIATTR_KPARAM_INFO
	.align		4
.L_53:
        /*0038*/ 	.byte	0x04, 0x17
        /*003a*/ 	.short	(.L_55 - .L_54)
.L_54:
        /*003c*/ 	.word	0x00000000
        /*0040*/ 	.short	0x0004
        /*0042*/ 	.short	0x0020
        /*0044*/ 	.byte	0x00, 0xf5, 0x21, 0x00


	//----- nvinfo : EIATTR_KPARAM_INFO
	.align		4
.L_55:
        /*0048*/ 	.byte	0x04, 0x17
        /*004a*/ 	.short	(.L_57 - .L_56)
.L_56:
        /*004c*/ 	.word	0x00000000
        /*0050*/ 	.short	0x0003
        /*0052*/ 	.short	0x0018
        /*0054*/ 	.byte	0x00, 0xf5, 0x21, 0x00


	//----- nvinfo : EIATTR_KPARAM_INFO
	.align		4
.L_57:
        /*0058*/ 	.byte	0x04, 0x17
        /*005a*/ 	.short	(.L_59 - .L_58)
.L_58:
        /*005c*/ 	.word	0x00000000
        /*0060*/ 	.short	0x0002
        /*0062*/ 	.short	0x0010
        /*0064*/ 	.byte	0x00, 0xf5, 0x21, 0x00


	//----- nvinfo : EIATTR_KPARAM_INFO
	.align		4
.L_59:
        /*0068*/ 	.byte	0x04, 0x17
        /*006a*/ 	.short	(.L_61 - .L_60)
.L_60:
        /*006c*/ 	.word	0x00000000
        /*0070*/ 	.short	0x0001
        /*0072*/ 	.short	0x0008
        /*0074*/ 	.byte	0x00, 0xf0, 0x21, 0x00


	//----- nvinfo : EIATTR_KPARAM_INFO
	.align		4
.L_61:
        /*0078*/ 	.byte	0x04, 0x17
        /*007a*/ 	.short	(.L_63 - .L_62)
.L_62:
        /*007c*/ 	.word	0x00000000
        /*0080*/ 	.short	0x0000
        /*0082*/ 	.short	0x0000
        /*0084*/ 	.byte	0x00, 0xf5, 0x21, 0x00


	//----- nvinfo : EIATTR_SPARSE_MMA_MASK
	.align		4
.L_63:
        /*0088*/ 	.byte	0x03, 0x50
        /*008a*/ 	.short	0x0000


	//----- nvinfo : EIATTR_MAXREG_COUNT
	.align		4
        /*008c*/ 	.byte	0x03, 0x1b
        /*008e*/ 	.short	0x00ff


	//----- nvinfo : EIATTR_MERCURY_ISA_VERSION
	.align		4
        /*0090*/ 	.byte	0x03, 0x5f
        /*0092*/ 	.short	0x0101


	//----- nvinfo : EIATTR_VRC_CTA_INIT_COUNT
	.align		4
        /*0094*/ 	.byte	0x02, 0x4a
	.zero		1
	.zero		1


	//----- nvinfo : EIATTR_EXIT_INSTR_OFFSETS
	.align		4
        /*0098*/ 	.byte	0x04, 0x1c
        /*009a*/ 	.short	(.L_65 - .L_64)


	//   ....[0]....
.L_64:
        /*009c*/ 	.word	0x00000070


	//   ....[1]....
        /*00a0*/ 	.word	0x00000510


	//   ....[2]....
        /*00a4*/ 	.word	0x000005b0


	//----- nvinfo : EIATTR_CRS_STACK_SIZE
	.align		4
.L_65:
        /*00a8*/ 	.byte	0x04, 0x1e
        /*00aa*/ 	.short	(.L_67 - .L_66)
.L_66:
        /*00ac*/ 	.word	0x00000000


	//----- nvinfo : EIATTR_CBANK_PARAM_SIZE
	.align		4
.L_67:
        /*00b0*/ 	.byte	0x03, 0x19
        /*00b2*/ 	.short	0x003c


	//----- nvinfo : EIATTR_PARAM_CBANK
	.align		4
        /*00b4*/ 	.byte	0x04, 0x0a
        /*00b6*/ 	.short	(.L_69 - .L_68)
	.align		4
.L_68:
        /*00b8*/ 	.word	index@(.nv.constant0._Z10do_thermalILj0EEvPKfdPdS2_S2_S2_S2_i)
        /*00bc*/ 	.short	0x0380
        /*00be*/ 	.short	0x003c


	//----- nvinfo : EIATTR_SW_WAR
	.align		4
.L_69:
        /*00c0*/ 	.byte	0x04, 0x36
        /*00c2*/ 	.short	(.L_71 - .L_70)
.L_70:
        /*00c4*/ 	.word	0x00000008
.L_71:


//--------------------- .nv.callgraph             --------------------------
	.section	.nv.callgraph,"",@"SHT_CUDA_CALLGRAPH"
	.align	4
	.sectionentsize	8
	.align		4
        /*0000*/ 	.word	0x00000000
	.align		4
        /*0004*/ 	.word	0xffffffff
	.align		4
        /*0008*/ 	.word	0x00000000
	.align		4
        /*000c*/ 	.word	0xfffffffe
	.align		4
        /*0010*/ 	.word	0x00000000
	.align		4
        /*0014*/ 	.word	0xfffffffd
	.align		4
        /*0018*/ 	.word	0x00000000
	.align		4
        /*001c*/ 	.word	0xfffffffc


//--------------------- .text._Z10do_thermalILj1EEvPKfdPdS2_S2_S2_S2_i --------------------------
	.section	.text._Z10do_thermalILj1EEvPKfdPdS2_S2_S2_S2_i,"ax",@progbits
	.align	128
        .global         _Z10do_thermalILj1EEvPKfdPdS2_S2_S2_S2_i
        .type           _Z10do_thermalILj1EEvPKfdPdS2_S2_S2_S2_i,@function
        .size           _Z10do_thermalILj1EEvPKfdPdS2_S2_S2_S2_i,(.L_x_31 - _Z10do_thermalILj1EEvPKfdPdS2_S2_S2_S2_i)
        .other          _Z10do_thermalILj1EEvPKfdPdS2_S2_S2_S2_i,@"STO_CUDA_ENTRY STV_DEFAULT"
_Z10do_thermalILj1EEvPKfdPdS2_S2_S2_S2_i:
.text._Z10do_thermalILj1EEvPKfdPdS2_S2_S2_S2_i:
[----:B------:R-:W-:Y:S01]  /*0000*/  LDC R1, c[0x0][0x37c] ;  /* 0x0000df00ff017b82 */ /* 0x000fe20000000800 */
[----:B------:R-:W0:Y:S01]  /*0010*/  S2R R0, SR_CTAID.X ;  /* 0x0000000000007919 */ /* 0x000e220000002500 */
[----:B------:R-:W0:Y:S01]  /*0020*/  LDCU UR4, c[0x0][0x360] ;  /* 0x00006c00ff0477ac */ /* 0x000e220008000800 */
[----:B------:R-:W0:Y:S01]  /*0030*/  S2R R3, SR_TID.X ;  /* 0x0000000000037919 */ /* 0x000e220000002100 */
[----:B------:R-:W1:Y:S01]  /*0040*/  LDCU UR5, c[0x0][0x3b8] ;  /* 0x00007700ff0577ac */ /* 0x000e620008000800 */
[----:B0-----:R-:W-:-:S05]  /*0050*/  IMAD R0, R0, UR4, R3 ;  /* 0x0000000400007c24 */ /* 0x001fca000f8e0203 */
[----:B-1----:R-:W-:-:S13]  /*0060*/  ISETP.GE.AND P0, PT, R0, UR5, PT ;  /* 0x0000000500007c0c */ /* 0x002fda000bf06270 */
[----:B------:R-:W-:Y:S05]  /*0070*/  @P0 EXIT ;  /* 0x000000000000094d */ /* 0x000fea0003800000 */
[----:B------:R-:W0:Y:S01]  /*0080*/  LDC.64 R4, c[0x0][0x3b0] ;  /* 0x0000ec00ff047b82 */ /* 0x000e220000000a00 */
[----:B------:R-:W1:Y:S01]  /*0090*/  LDCU.64 UR4, c[0x0][0x358] ;  /* 0x00006b00ff0477ac */ /* 0x000e620008000a00 */
[----:B0-----:R-:W-:-:S06]  /*00a0*/  IMAD.WIDE R4, R0, 0x8, R4 ;  /* 0x0000000800047825 */ /* 0x001fcc00078e0204 */
[----:B-1----:R-:W2:Y:S02]  /*00b0*/  LDG.E.64 R4, desc[UR4][R4.64] ;  /* 0x0000000404047981 */ /* 0x002ea4000c1e1b00 */
[----:B--2---:R-:W-:-:S14]  /*00c0*/  DSETP.NEU.AND P0, PT, R4, RZ, PT ;  /* 0x000000ff0400722a */ /* 0x004fdc0003f0d000 */
[----:B------:R-:W-:Y:S05]  /*00d0*/  @!P0 BRA `(.L_x_0) ;  /* 0x0000000400148947 */ /* 0x000fea0003800000 */
[----:B------:R-:W0:Y:S01]  /*00e0*/  LDC.64 R2, c[0x0][0x390] ;  /* 0x0000e400ff027b82 */ /* 0x000e220000000a00 */
[----:B------:R-:W1:Y:S01]  /*00f0*/  MUFU.RCP64H R7, R5 ;  /* 0x0000000500077308 */ /* 0x000e620000001800 */
[----:B------:R-:W-:Y:S01]  /*0100*/  IMAD.MOV.U32 R6, RZ, RZ, 0x1 ;  /* 0x00000001ff067424 */ /* 0x000fe200078e00ff */
[----:B------:R-:W2:Y:S01]  /*0110*/  LDCU.64 UR6, c[0x0][0x388] ;  /* 0x00007100ff0677ac */ /* 0x000ea20008000a00 */
[----:B0-----:R-:W-:-:S06]  /*0120*/  IMAD.WIDE R2, R0, 0x8, R2 ;  /* 0x0000000800027825 */ /* 0x001fcc00078e0202 */
[----:B------:R-:W2:Y:S01]  /*0130*/  LDG.E.64 R2, desc[UR4][R2.64] ;  /* 0x0000000402027981 */ /* 0x000ea2000c1e1b00 */
[----:B-1----:R-:W-:Y:S01]  /*0140*/  DFMA R8, -R4, R6, 1 ;  /* 0x3ff000000408742b */ /* 0x002fe20000000106 */
[----:B------:R-:W-:Y:S07]  /*0150*/  BSSY.RECONVERGENT B0, `(.L_x_1) ;  /* 0x000000f000007945 */ /* 0x000fee0003800200 */
[----:B------:R-:W-:-:S08]  /*0160*/  DFMA R8, R8, R8, R8 ;  /* 0x000000080808722b */ /* 0x000fd00000000008 */
[----:B------:R-:W-:-:S08]  /*0170*/  DFMA R8, R6, R8, R6 ;  /* 0x000000080608722b */ /* 0x000fd00000000006 */
[----:B------:R-:W-:-:S08]  /*0180*/  DFMA R10, -R4, R8, 1 ;  /* 0x3ff00000040a742b */ /* 0x000fd00000000108 */
[----:B------:R-:W-:Y:S02]  /*0190*/  DFMA R10, R8, R10, R8 ;  /* 0x0000000a080a722b */ /* 0x000fe40000000008 */
[----:B--2---:R-:W-:-:S08]  /*01a0*/  DMUL R6, R2, UR6 ;  /* 0x0000000602067c28 */ /* 0x004fd00008000000 */
[----:B------:R-:W-:Y:S02]  /*01b0*/  DMUL R8, R6, R10 ;  /* 0x0000000a06087228 */ /* 0x000fe40000000000 */
[----:B------:R-:W-:-:S06]  /*01c0*/  FSETP.GEU.AND P1, PT, |R7|, 6.5827683646048100446e-37, PT ;  /* 0x036000000700780b */ /* 0x000fcc0003f2e200 */
[----:B------:R-:W-:-:S08]  /*01d0*/  DFMA R2, -R4, R8, R6 ;  /* 0x000000080402722b */ /* 0x000fd00000000106 */
[----:B------:R-:W-:-:S10]  /*01e0*/  DFMA R2, R10, R2, R8 ;  /* 0x000000020a02722b */ /* 0x000fd40000000008 */
[----:B------:R-:W-:-:S05]  /*01f0*/  FFMA R8, RZ, R5, R3 ;  /* 0x00000005ff087223 */ /* 0x000fca0000000003 */
[----:B------:R-:W-:-:S13]  /*0200*/  FSETP.GT.AND P0, PT, |R8|, 1.469367938527859385e-39, PT ;  /* 0x001000000800780b */ /* 0x000fda0003f04200 */
[----:B------:R-:W-:Y:S05]  /*0210*/  @P0 BRA P1, `(.L_x_2) ;  /* 0x0000000000080947 */ /* 0x000fea0000800000 */
[----:B------:R-:W-:-:S07]  /*0220*/  MOV R10, 0x240 ;  /* 0x00000240000a7802 */ /* 0x000fce0000000f00 */
[----:B------:R-:W-:Y:S05]  /*0230*/  CALL.REL.NOINC `($__internal_0_$__cuda_sm20_div_rn_f64_full) ;  /* 0x0000000000e47944 */ /* 0x000fea0003c00000 */
.L_x_2:
[----:B------:R-:W-:Y:S05]  /*0240*/  BSYNC.RECONVERGENT B0 ;  /* 0x0000000000007941 */ /* 0x000fea0003800200 */
.L_x_1:
[----:B------:R-:W0:Y:S01]  /*0250*/  MUFU.RSQ64H R7, R3 ;  /* 0x0000000300077308 */ /* 0x000e220000001c00 */
[----:B------:R-:W-:Y:S01]  /*0260*/  VIADD R6, R3, 0xfcb00000 ;  /* 0xfcb0000003067836 */ /* 0x000fe20000000000 */
[----:B------:R-:W-:Y:S01]  /*0270*/  BSSY.RECONVERGENT B0, `(.L_x_3) ;  /* 0x0000012000007945 */ /* 0x000fe20003800200 */
[----:B------:R-:W-:Y:S02]  /*0280*/  IMAD.MOV.U32 R8, RZ, RZ, 0x0 ;  /* 0x00000000ff087424 */ /* 0x000fe400078e00ff */
[----:B------:R-:W-:Y:S01]  /*0290*/  IMAD.MOV.U32 R9, RZ, RZ, 0x3fd80000 ;  /* 0x3fd80000ff097424 */ /* 0x000fe200078e00ff */
[----:B------:R-:W-:Y:S01]  /*02a0*/  ISETP.GE.U32.AND P0, PT, R6, 0x7ca00000, PT ;  /* 0x7ca000000600780c */ /* 0x000fe20003f06070 */
[----:B0-----:R-:W-:-:S08]  /*02b0*/  DMUL R4, R6, R6 ;  /* 0x0000000606047228 */ /* 0x001fd00000000000 */
[----:B------:R-:W-:-:S08]  /*02c0*/  DFMA R4, -R4, R2, 1 ;  /* 0x3ff000000404742b */ /* 0x000fd00000000102 */
[----:B------:R-:W-:Y:S02]  /*02d0*/  DFMA R8, R4, R8, 0.5 ;  /* 0x3fe000000408742b */ /* 0x000fe40000000008 */
[----:B------:R-:W-:-:S08]  /*02e0*/  DMUL R4, R6, R4 ;  /* 0x0000000406047228 */ /* 0x000fd00000000000 */
[----:B------:R-:W-:-:S08]  /*02f0*/  DFMA R10, R8, R4, R6 ;  /* 0x00000004080a722b */ /* 0x000fd00000000006 */
[----:B------:R-:W-:Y:S02]  /*0300*/  DMUL R12, R10, R2 ;  /* 0x000000020a0c7228 */ /* 0x000fe40000000000 */
[----:B------:R-:W-:Y:S02]  /*0310*/  VIADD R9, R11, 0xfff00000 ;  /* 0xfff000000b097836 */ /* 0x000fe40000000000 */
[----:B------:R-:W-:-:S04]  /*0320*/  IMAD.MOV.U32 R8, RZ, RZ, R10 ;  /* 0x000000ffff087224 */ /* 0x000fc800078e000a */
[----:B------:R-:W-:-:S08]  /*0330*/  DFMA R14, R12, -R12, R2 ;  /* 0x8000000c0c0e722b */ /* 0x000fd00000000002 */
[----:B------:R-:W-:Y:S01]  /*0340*/  DFMA R4, R14, R8, R12 ;  /* 0x000000080e04722b */ /* 0x000fe2000000000c */
[----:B------:R-:W-:Y:S10]  /*0350*/  @!P0 BRA `(.L_x_4) ;  /* 0x00000000000c8947 */ /* 0x000ff40003800000 */
[----:B------:R-:W-:Y:S01]  /*0360*/  IMAD.MOV.U32 R4, RZ, RZ, R2 ;  /* 0x000000ffff047224 */ /* 0x000fe200078e0002 */
[----:B------:R-:W-:-:S07]  /*0370*/  MOV R2, 0x390 ;  /* 0x0000039000027802 */ /* 0x000fce0000000f00 */
[----:B------:R-:W-:Y:S05]  /*0380*/  CALL.REL.NOINC `($__internal_1_$__cuda_sm20_dsqrt_rn_f64_mediumpath_v1) ;  /* 0x0000000800047944 */ /* 0x000fea0003c00000 */
.L_x_4:
[----:B------:R-:W-:Y:S05]  /*0390*/  BSYNC.RECONVERGENT B0 ;  /* 0x0000000000007941 */ /* 0x000fea0003800200 */
.L_x_3:
[----:B------:R-:W0:Y:S01]  /*03a0*/  LDC.64 R10, c[0x0][0x380] ;  /* 0x0000e000ff0a7b82 */ /* 0x000e220000000a00 */
[----:B------:R-:W-:-:S04]  /*03b0*/  IMAD R12, R0, 0x6, RZ ;  /* 0x00000006000c7824 */ /* 0x000fc800078e02ff */
[----:B------:R-:W-:-:S03]  /*03c0*/  VIADD R3, R12, 0x3 ;  /* 0x000000030c037836 */ /* 0x000fc60000000000 */
[----:B------:R-:W1:Y:S08]  /*03d0*/  LDC.64 R8, c[0x0][0x398] ;  /* 0x0000e600ff087b82 */ /* 0x000e700000000a00 */
[----:B------:R-:W2:Y:S01]  /*03e0*/  LDC.64 R14, c[0x0][0x3a0] ;  /* 0x0000e800ff0e7b82 */ /* 0x000ea20000000a00 */
[----:B0-----:R-:W-:-:S05]  /*03f0*/  IMAD.WIDE.U32 R2, R3, 0x4, R10 ;  /* 0x0000000403027825 */ /* 0x001fca00078e000a */
[----:B------:R-:W3:Y:S01]  /*0400*/  LDG.E R16, desc[UR4][R2.64] ;  /* 0x0000000402107981 */ /* 0x000ee2000c1e1900 */
[----:B------:R-:W-:Y:S01]  /*0410*/  IADD3 R13, PT, PT, R12, 0x4, RZ ;  /* 0x000000040c0d7810 */ /* 0x000fe20007ffe0ff */
[----:B-1----:R-:W-:-:S04]  /*0420*/  IMAD.WIDE R8, R0, 0x8, R8 ;  /* 0x0000000800087825 */ /* 0x002fc800078e0208 */
[----:B------:R-:W-:Y:S01]  /*0430*/  IMAD.WIDE.U32 R10, R13, 0x4, R10 ;  /* 0x000000040d0a7825 */ /* 0x000fe200078e000a */
[----:B---3--:R0:W1:Y:S03]  /*0440*/  F2F.F64.F32 R6, R16 ;  /* 0x0000001000067310 */ /* 0x0080660000201800 */
[----:B--2---:R-:W-:Y:S01]  /*0450*/  IMAD.WIDE R2, R0, 0x8, R14 ;  /* 0x0000000800027825 */ /* 0x004fe200078e020e */
[----:B0-----:R-:W0:Y:S01]  /*0460*/  LDC.64 R16, c[0x0][0x3a8] ;  /* 0x0000ea00ff107b82 */ /* 0x001e220000000a00 */
[----:B-1----:R-:W-:-:S07]  /*0470*/  DMUL R6, R6, R4 ;  /* 0x0000000406067228 */ /* 0x002fce0000000000 */
[----:B------:R-:W-:Y:S04]  /*0480*/  STG.E.64 desc[UR4][R8.64], R6 ;  /* 0x0000000608007986 */ /* 0x000fe8000c101b04 */
[----:B------:R-:W2:Y:S02]  /*0490*/  LDG.E R18, desc[UR4][R10.64] ;  /* 0x000000040a127981 */ /* 0x000ea4000c1e1900 */
[----:B--2---:R-:W1:Y:S02]  /*04a0*/  F2F.F64.F32 R12, R18 ;  /* 0x00000012000c7310 */ /* 0x004e640000201800 */
[----:B-1----:R-:W-:-:S07]  /*04b0*/  DMUL R12, R12, R4 ;  /* 0x000000040c0c7228 */ /* 0x002fce0000000000 */
[----:B------:R-:W-:Y:S04]  /*04c0*/  STG.E.64 desc[UR4][R2.64], R12 ;  /* 0x0000000c02007986 */ /* 0x000fe8000c101b04 */
[----:B------:R-:W2:Y:S02]  /*04d0*/  LDG.E R19, desc[UR4][R10.64+0x4] ;  /* 0x000004040a137981 */ /* 0x000ea4000c1e1900 */
[----:B--2---:R-:W1:Y:S02]  /*04e0*/  F2F.F64.F32 R14, R19 ;  /* 0x00000013000e7310 */ /* 0x004e640000201800 */
[----:B-1----:R-:W-:Y:S01]  /*04f0*/  DMUL R14, R14, R4 ;  /* 0x000000040e0e7228 */ /* 0x002fe20000000000 */
[----:B0-----:R-:W-:-:S06]  /*0500*/  IMAD.WIDE R4, R0, 0x8, R16 ;  /* 0x0000000800047825 */ /* 0x001fcc00078e0210 */
[----:B------:R-:W-:Y:S01]  /*0510*/  STG.E.64 desc[UR4][R4.64], R14 ;  /* 0x0000000e04007986 */ /* 0x000fe2000c101b04 */
[----:B------:R-:W-:Y:S05]  /*0520*/  EXIT ;  /* 0x000000000000794d */ /* 0x000fea0003800000 */
.L_x_0:
[----:B------:R-:W0:Y:S08]  /*0530*/  LDC.64 R2, c[0x0][0x398] ;  /* 0x0000e600ff027b82 */ /* 0x000e300000000a00 */
[----:B------:R-:W1:Y:S08]  /*0540*/  LDC.64 R4, c[0x0][0x3a0] ;  /* 0x0000e800ff047b82 */ /* 0x000e700000000a00 */
[----:B------:R-:W2:Y:S01]  /*0550*/  LDC.64 R6, c[0x0][0x3a8] ;  /* 0x0000ea00ff067b82 */ /* 0x000ea20000000a00 */
[----:B0-----:R-:W-:-:S05]  /*0560*/  IMAD.WIDE R2, R0, 0x8, R2 ;  /* 0x0000000800027825 */ /* 0x001fca00078e0202 */
[----:B------:R-:W-:Y:S01]  /*0570*/  STG.E.64 desc[UR4][R2.64], RZ ;  /* 0x000000ff02007986 */ /* 0x000fe2000c101b04 */
[----:B-1----:R-:W-:-:S05]  /*0580*/  IMAD.WIDE R4, R0, 0x8, R4 ;  /* 0x0000000800047825 */ /* 0x002fca00078e0204 */
[----:B------:R-:W-:Y:S01]  /*0590*/  STG.E.64 desc[UR4][R4.64], RZ ;  /* 0x000000ff04007986 */ /* 0x000fe2000c101b04 */
[----:B--2---:R-:W-:-:S05]  /*05a0*/  IMAD.WIDE R6, R0, 0x8, R6 ;  /* 0x0000000800067825 */ /* 0x004fca00078e0206 */
[----:B------:R-:W-:Y:S01]  /*05b0*/  STG.E.64 desc[UR4][R6.64], RZ ;  /* 0x000000ff06007986 */ /* 0x000fe2000c101b04 */
[----:B------:R-:W-:Y:S05]  /*05c0*/  EXIT ;  /* 0x000000000000794d */ /* 0x000fea0003800000 */
        .weak           $__internal_0_$__cuda_sm20_div_rn_f64_full
        .type           $__internal_0_$__cuda_sm20_div_rn_f64_full,@function
        .size           $__internal_0_$__cuda_sm20_div_rn_f64_full,($__internal_1_$__cuda_sm20_dsqrt_rn_f64_mediumpath_v1 - $__internal_0_$__cuda_sm20_div_rn_f64_full)
$__internal_0_$__cuda_sm20_div_rn_f64_full:
[C---:B------:R-:W-:Y:S01]  /*05d0*/  FSETP.GEU.AND P0, PT, |R5|.reuse, 1.469367938527859385e-39, PT ;  /* 0x001000000500780b */ /* 0x040fe20003f0e200 */
[----:B------:R-:W-:Y:S01]  /*05e0*/  IMAD.MOV.U32 R16, RZ, RZ, 0x1 ;  /* 0x00000001ff107424 */ /* 0x000fe200078e00ff */
[----:B------:R-:W-:Y:S01]  /*05f0*/  LOP3.LUT R2, R5, 0x800fffff, RZ, 0xc0, !PT ;  /* 0x800fffff05027812 */ /* 0x000fe200078ec0ff */
[----:B------:R-:W-:Y:S01]  /*0600*/  BSSY.RECONVERGENT B1, `(.L_x_5) ;  /* 0x0000055000017945 */ /* 0x000fe20003800200 */
[C---:B------:R-:W-:Y:S02]  /*0610*/  FSETP.GEU.AND P2, PT, |R7|.reuse, 1.469367938527859385e-39, PT ;  /* 0x001000000700780b */ /* 0x040fe40003f4e200 */
[----:B------:R-:W-:Y:S01]  /*0620*/  LOP3.LUT R3, R2, 0x3ff00000, RZ, 0xfc, !PT ;  /* 0x3ff0000002037812 */ /* 0x000fe200078efcff */
[----:B------:R-:W-:Y:S01]  /*0630*/  IMAD.MOV.U32 R2, RZ, RZ, R4 ;  /* 0x000000ffff027224 */ /* 0x000fe200078e0004 */
[----:B------:R-:W-:Y:S02]  /*0640*/  LOP3.LUT R11, R7, 0x7ff00000, RZ, 0xc0, !PT ;  /* 0x7ff00000070b7812 */ /* 0x000fe400078ec0ff */
[----:B------:R-:W-:-:S03]  /*0650*/  LOP3.LUT R14, R5, 0x7ff00000, RZ, 0xc0, !PT ;  /* 0x7ff00000050e7812 */ /* 0x000fc600078ec0ff */
[----:B------:R-:W-:Y:S01]  /*0660*/  @!P0 DMUL R2, R4, 8.98846567431157953865e+307 ;  /* 0x7fe0000004028828 */ /* 0x000fe20000000000 */
[----:B------:R-:W-:-:S03]  /*0670*/  ISETP.GE.U32.AND P1, PT, R11, R14, PT ;  /* 0x0000000e0b00720c */ /* 0x000fc60003f26070 */
[----:B------:R-:W-:Y:S01]  /*0680*/  @!P2 LOP3.LUT R12, R5, 0x7ff00000, RZ, 0xc0, !PT ;  /* 0x7ff00000050ca812 */ /* 0x000fe200078ec0ff */
[----:B------:R-:W-:Y:S01]  /*0690*/  @!P2 IMAD.MOV.U32 R18, RZ, RZ, RZ ;  /* 0x000000ffff12a224 */ /* 0x000fe200078e00ff */
[----:B------:R-:W0:Y:S02]  /*06a0*/  MUFU.RCP64H R17, R3 ;  /* 0x0000000300117308 */ /* 0x000e240000001800 */
[----:B------:R-:W-:Y:S01]  /*06b0*/  @!P2 ISETP.GE.U32.AND P3, PT, R11, R12, PT ;  /* 0x0000000c0b00a20c */ /* 0x000fe20003f66070 */
[----:B------:R-:W-:-:S05]  /*06c0*/  IMAD.MOV.U32 R12, RZ, RZ, 0x1ca00000 ;  /* 0x1ca00000ff0c7424 */ /* 0x000fca00078e00ff */
[----:B------:R-:W-:-:S04]  /*06d0*/  @!P2 SEL R13, R12, 0x63400000, !P3 ;  /* 0x634000000c0da807 */ /* 0x000fc80005800000 */
[----:B------:R-:W-:-:S04]  /*06e0*/  @!P2 LOP3.LUT R13, R13, 0x80000000, R7, 0xf8, !PT ;  /* 0x800000000d0da812 */ /* 0x000fc800078ef807 */
[----:B------:R-:W-:Y:S01]  /*06f0*/  @!P2 LOP3.LUT R19, R13, 0x100000, RZ, 0xfc, !PT ;  /* 0x001000000d13a812 */ /* 0x000fe200078efcff */
[----:B0-----:R-:W-:-:S08]  /*0700*/  DFMA R8, R16, -R2, 1 ;  /* 0x3ff000001008742b */ /* 0x001fd00000000802 */
[----:B------:R-:W-:-:S08]  /*0710*/  DFMA R8, R8, R8, R8 ;  /* 0x000000080808722b */ /* 0x000fd00000000008 */
[----:B------:R-:W-:Y:S01]  /*0720*/  DFMA R16, R16, R8, R16 ;  /* 0x000000081010722b */ /* 0x000fe20000000010 */
[----:B------:R-:W-:Y:S01]  /*0730*/  SEL R9, R12, 0x63400000, !P1 ;  /* 0x634000000c097807 */ /* 0x000fe20004800000 */
[----:B------:R-:W-:-:S03]  /*0740*/  IMAD.MOV.U32 R8, RZ, RZ, R6 ;  /* 0x000000ffff087224 */ /* 0x000fc600078e0006 */
[----:B------:R-:W-:-:S03]  /*0750*/  LOP3.LUT R9, R9, 0x800fffff, R7, 0xf8, !PT ;  /* 0x800fffff09097812 */ /* 0x000fc600078ef807 */
[----:B------:R-:W-:-:S03]  /*0760*/  DFMA R20, R16, -R2, 1 ;  /* 0x3ff000001014742b */ /* 0x000fc60000000802 */
[----:B------:R-:W-:-:S05]  /*0770*/  @!P2 DFMA R8, R8, 2, -R18 ;  /* 0x400000000808a82b */ /* 0x000fca0000000812 */
[----:B------:R-:W-:Y:S01]  /*0780*/  DFMA R16, R16, R20, R16 ;  /* 0x000000141010722b */ /* 0x000fe20000000010 */
[----:B------:R-:W-:Y:S01]  /*0790*/  IMAD.MOV.U32 R21, RZ, RZ, R11 ;  /* 0x000000ffff157224 */ /* 0x000fe200078e000b */
[----:B------:R-:W-:Y:S02]  /*07a0*/  MOV R20, R14 ;  /* 0x0000000e00147202 */ /* 0x000fe40000000f00 */
[----:B------:R-:W-:Y:S02]  /*07b0*/  @!P0 LOP3.LUT R20, R3, 0x7ff00000, RZ, 0xc0, !PT ;  /* 0x7ff0000003148812 */ /* 0x000fe400078ec0ff */
[----:B------:R-:W-:Y:S02]  /*07c0*/  @!P2 LOP3.LUT R21, R9, 0x7ff00000, RZ, 0xc0, !PT ;  /* 0x7ff000000915a812 */ /* 0x000fe400078ec0ff */
[----:B------:R-:W-:Y:S01]  /*07d0*/  DMUL R18, R16, R8 ;  /* 0x0000000810127228 */ /* 0x000fe20000000000 */
[----:B------:R-:W-:Y:S02]  /*07e0*/  VIADD R22, R20, 0xffffffff ;  /* 0xffffffff14167836 */ /* 0x000fe40000000000 */
[----:B------:R-:W-:-:S05]  /*07f0*/  VIADD R13, R21, 0xffffffff ;  /* 0xffffffff150d7836 */ /* 0x000fca0000000000 */
[----:B------:R-:W-:Y:S01]  /*0800*/  DFMA R14, R18, -R2, R8 ;  /* 0x80000002120e722b */ /* 0x000fe20000000008 */
[----:B------:R-:W-:-:S04]  /*0810*/  ISETP.GT.U32.AND P0, PT, R13, 0x7feffffe, PT ;  /* 0x7feffffe0d00780c */ /* 0x000fc80003f04070 */
[----:B------:R-:W-:-:S03]  /*0820*/  ISETP.GT.U32.OR P0, PT, R22, 0x7feffffe, P0 ;  /* 0x7feffffe1600780c */ /* 0x000fc60000704470 */
[----:B------:R-:W-:-:S10]  /*0830*/  DFMA R14, R16, R14, R18 ;  /* 0x0000000e100e722b */ /* 0x000fd40000000012 */
[----:B------:R-:W-:Y:S05]  /*0840*/  @P0 BRA `(.L_x_6) ;  /* 0x00000000006c0947 */ /* 0x000fea0003800000 */
[----:B------:R-:W-:-:S04]  /*0850*/  LOP3.LUT R16, R5, 0x7ff00000, RZ, 0xc0, !PT ;  /* 0x7ff0000005107812 */ /* 0x000fc800078ec0ff */
[CC--:B------:R-:W-:Y:S02]  /*0860*/  VIADDMNMX R6, R11.reuse, -R16.reuse, 0xb9600000, !PT ;  /* 0xb96000000b067446 */ /* 0x0c0fe40007800910 */
[----:B------:R-:W-:Y:S02]  /*0870*/  ISETP.GE.U32.AND P0, PT, R11, R16, PT ;  /* 0x000000100b00720c */ /* 0x000fe40003f06070 */
[----:B------:R-:W-:Y:S02]  /*0880*/  VIMNMX R6, PT, PT, R6, 0x46a00000, PT ;  /* 0x46a0000006067848 */ /* 0x000fe40003fe0100 */
[----:B------:R-:W-:-:S05]  /*0890*/  SEL R11, R12, 0x63400000, !P0 ;  /* 0x634000000c0b7807 */ /* 0x000fca0004000000 */
[----:B------:R-:W-:Y:S02]  /*08a0*/  IMAD.IADD R11, R6, 0x1, -R11 ;  /* 0x00000001060b7824 */ /* 0x000fe400078e0a0b */
[----:B------:R-:W-:Y:S02]  /*08b0*/  IMAD.MOV.U32 R6, RZ, RZ, RZ ;  /* 0x000000ffff067224 */ /* 0x000fe400078e00ff */
[----:B------:R-:W-:-:S06]  /*08c0*/  VIADD R7, R11, 0x7fe00000 ;  /* 0x7fe000000b077836 */ /* 0x000fcc0000000000 */
[----:B------:R-:W-:-:S10]  /*08d0*/  DMUL R12, R14, R6 ;  /* 0x000000060e0c7228 */ /* 0x000fd40000000000 */
[----:B------:R-:W-:-:S13]  /*08e0*/  FSETP.GTU.AND P0, PT, |R13|, 1.469367938527859385e-39, PT ;  /* 0x001000000d00780b */ /* 0x000fda0003f0c200 */
[----:B------:R-:W-:Y:S05]  /*08f0*/  @P0 BRA `(.L_x_7) ;  /* 0x0000000000940947 */ /* 0x000fea0003800000 */
[----:B------:R-:W-:Y:S01]  /*0900*/  DFMA R2, R14, -R2, R8 ;  /* 0x800000020e02722b */ /* 0x000fe20000000008 */
[----:B------:R-:W-:-:S09]  /*0910*/  IMAD.MOV.U32 R6, RZ, RZ, RZ ;  /* 0x000000ffff067224 */ /* 0x000fd200078e00ff */
[C---:B------:R-:W-:Y:S02]  /*0920*/  FSETP.NEU.AND P0, PT, R3.reuse, RZ, PT ;  /* 0x000000ff0300720b */ /* 0x040fe40003f0d000 */
[----:B------:R-:W-:-:S04]  /*0930*/  LOP3.LUT R5, R3, 0x80000000, R5, 0x48, !PT ;  /* 0x8000000003057812 */ /* 0x000fc800078e4805 */
[----:B------:R-:W-:-:S07]  /*0940*/  LOP3.LUT R7, R5, R7, RZ, 0xfc, !PT ;  /* 0x0000000705077212 */ /* 0x000fce00078efcff */
[----:B------:R-:W-:Y:S05]  /*0950*/  @!P0 BRA `(.L_x_7) ;  /* 0x00000000007c8947 */ /* 0x000fea0003800000 */
[C---:B------:R-:W-:Y:S01]  /*0960*/  IADD3 R3, PT, PT, -R11.reuse, RZ, RZ ;  /* 0x000000ff0b037210 */ /* 0x040fe20007ffe1ff */
[----:B------:R-:W-:Y:S01]  /*0970*/  IMAD.MOV.U32 R2, RZ, RZ, RZ ;  /* 0x000000ffff027224 */ /* 0x000fe200078e00ff */
[----:B------:R-:W-:Y:S01]  /*0980*/  DMUL.RP R6, R14, R6 ;  /* 0x000000060e067228 */ /* 0x000fe20000008000 */
[----:B------:R-:W-:-:S04]  /*0990*/  IADD3 R11, PT, PT, -R11, -0x43300000, RZ ;  /* 0xbcd000000b0b7810 */ /* 0x000fc80007ffe1ff */
[----:B------:R-:W-:-:S05]  /*09a0*/  DFMA R2, R12, -R2, R14 ;  /* 0x800000020c02722b */ /* 0x000fca000000000e */
[----:B------:R-:W-:-:S05]  /*09b0*/  LOP3.LUT R5, R7, R5, RZ, 0x3c, !PT ;  /* 0x0000000507057212 */ /* 0x000fca00078e3cff */
[----:B------:R-:W-:-:S04]  /*09c0*/  FSETP.NEU.AND P0, PT, |R3|, R11, PT ;  /* 0x0000000b0300720b */ /* 0x000fc80003f0d200 */
[----:B------:R-:W-:Y:S02]  /*09d0*/  FSEL R12, R6, R12, !P0 ;  /* 0x0000000c060c7208 */ /* 0x000fe40004000000 */
[----:B------:R-:W-:Y:S01]  /*09e0*/  FSEL R13, R5, R13, !P0 ;  /* 0x0000000d050d7208 */ /* 0x000fe20004000000 */
[----:B------:R-:W-:Y:S06]  /*09f0*/  BRA `(.L_x_7) ;  /* 0x0000000000547947 */ /* 0x000fec0003800000 */
.L_x_6:
[----:B------:R-:W-:-:S14]  /*0a00*/  DSETP.NAN.AND P0, PT, R6, R6, PT ;  /* 0x000000060600722a */ /* 0x000fdc0003f08000 */
[----:B------:R-:W-:Y:S05]  /*0a10*/  @P0 BRA `(.L_x_8) ;  /* 0x0000000000440947 */ /* 0x000fea0003800000 */
[----:B------:R-:W-:-:S14]  /*0a20*/  DSETP.NAN.AND P0, PT, R4, R4, PT ;  /* 0x000000040400722a */ /* 0x000fdc0003f08000 */
[----:B------:R-:W-:Y:S05]  /*0a30*/  @P0 BRA `(.L_x_9) ;  /* 0x0000000000300947 */ /* 0x000fea0003800000 */
[----:B------:R-:W-:Y:S01]  /*0a40*/  ISETP.NE.AND P0, PT, R21, R20, PT ;  /* 0x000000141500720c */ /* 0x000fe20003f05270 */
[----:B------:R-:W-:Y:S02]  /*0a50*/  IMAD.MOV.U32 R12, RZ, RZ, 0x0 ;  /* 0x00000000ff0c7424 */ /* 0x000fe400078e00ff */
[----:B------:R-:W-:-:S10]  /*0a60*/  IMAD.MOV.U32 R13, RZ, RZ, -0x80000 ;  /* 0xfff80000ff0d7424 */ /* 0x000fd400078e00ff */
[----:B------:R-:W-:Y:S05]  /*0a70*/  @!P0 BRA `(.L_x_7) ;  /* 0x0000000000348947 */ /* 0x000fea0003800000 */
[----:B------:R-:W-:Y:S02]  /*0a80*/  ISETP.NE.AND P0, PT, R21, 0x7ff00000, PT ;  /* 0x7ff000001500780c */ /* 0x000fe40003f05270 */
[----:B------:R-:W-:Y:S02]  /*0a90*/  LOP3.LUT R13, R7, 0x80000000, R5, 0x48, !PT ;  /* 0x80000000070d7812 */ /* 0x000fe400078e4805 */
[----:B------:R-:W-:-:S13]  /*0aa0*/  ISETP.EQ.OR P0, PT, R20, RZ, !P0 ;  /* 0x000000ff1400720c */ /* 0x000fda0004702670 */
[----:B------:R-:W-:Y:S01]  /*0ab0*/  @P0 LOP3.LUT R2, R13, 0x7ff00000, RZ, 0xfc, !PT ;  /* 0x7ff000000d020812 */ /* 0x000fe200078efcff */
[----:B------:R-:W-:Y:S02]  /*0ac0*/  @!P0 IMAD.MOV.U32 R12, RZ, RZ, RZ ;  /* 0x000000ffff0c8224 */ /* 0x000fe400078e00ff */
[----:B------:R-:W-:Y:S02]  /*0ad0*/  @P0 IMAD.MOV.U32 R12, RZ, RZ, RZ ;  /* 0x000000ffff0c0224 */ /* 0x000fe400078e00ff */
[----:B------:R-:W-:Y:S01]  /*0ae0*/  @P0 IMAD.MOV.U32 R13, RZ, RZ, R2 ;  /* 0x000000ffff0d0224 */ /* 0x000fe200078e0002 */
[----:B------:R-:W-:Y:S06]  /*0af0*/  BRA `(.L_x_7) ;  /* 0x0000000000147947 */ /* 0x000fec0003800000 */
.L_x_9:
[----:B------:R-:W-:Y:S02]  /*0b00*/  LOP3.LUT R13, R5, 0x80000, RZ, 0xfc, !PT ;  /* 0x00080000050d7812 */ /* 0x000fe400078efcff */
[----:B------:R-:W-:Y:S01]  /*0b10*/  MOV R12, R4 ;  /* 0x00000004000c7202 */ /* 0x000fe20000000f00 */
[----:B------:R-:W-:Y:S06]  /*0b20*/  BRA `(.L_x_7) ;  /* 0x0000000000087947 */ /* 0x000fec0003800000 */
.L_x_8:
[----:B------:R-:W-:Y:S01]  /*0b30*/  LOP3.LUT R13, R7, 0x80000, RZ, 0xfc, !PT ;  /* 0x00080000070d7812 */ /* 0x000fe200078efcff */
[----:B------:R-:W-:-:S07]  /*0b40*/  IMAD.MOV.U32 R12, RZ, RZ, R6 ;  /* 0x000000ffff0c7224 */ /* 0x000fce00078e0006 */
.L_x_7:
[----:B------:R-:W-:Y:S05]  /*0b50*/  BSYNC.RECONVERGENT B1 ;  /* 0x0000000000017941 */ /* 0x000fea0003800200 */
.L_x_5:
[----:B------:R-:W-:Y:S02]  /*0b60*/  IMAD.MOV.U32 R11, RZ, RZ, 0x0 ;  /* 0x00000000ff0b7424 */ /* 0x000fe400078e00ff */
[----:B------:R-:W-:Y:S02]  /*0b70*/  IMAD.MOV.U32 R2, RZ, RZ, R12 ;  /* 0x000000ffff027224 */ /* 0x000fe400078e000c */
[----:B------:R-:W-:Y:S01]  /*0b80*/  IMAD.MOV.U32 R3, RZ, RZ, R13 ;  /* 0x000000ffff037224 */ /* 0x000fe200078e000d */
[----:B------:R-:W-:Y:S06]  /*0b90*/  RET.REL.NODEC R10 `(_Z10do_thermalILj1EEvPKfdPdS2_S2_S2_S2_i) ;  /* 0xfffffff40a187950 */ /* 0x000fec0003c3ffff */
        .weak           $__internal_1_$__cuda_sm20_dsqrt_rn_f64_mediumpath_v1
        .type           $__internal_1_$__cuda_sm20_dsqrt_rn_f64_mediumpath_v1,@function
        .size           $__internal_1_$__cuda_sm20_dsqrt_rn_f64_mediumpath_v1,(.L_x_31 - $__internal_1_$__cuda_sm20_dsqrt_rn_f64_mediumpath_v1)
$__internal_1_$__cuda_sm20_dsqrt_rn_f64_mediumpath_v1:
[----:B------:R-:W-:Y:S01]  /*0ba0*/  ISETP.GE.U32.AND P0, PT, R6, -0x3400000, PT ;  /* 0xfcc000000600780c */ /* 0x000fe20003f06070 */
[----:B------:R-:W-:Y:S01]  /*0bb0*/  BSSY.RECONVERGENT B1, `(.L_x_10) ;  /* 0x0000028000017945 */ /* 0x000fe20003800200 */
[----:B------:R-:W-:Y:S01]  /*0bc0*/  IMAD.MOV.U32 R6, RZ, RZ, R4 ;  /* 0x000000ffff067224 */ /* 0x000fe200078e0004 */
[----:B------:R-:W-:Y:S01]  /*0bd0*/  MOV R7, R3 ;  /* 0x0000000300077202 */ /* 0x000fe20000000f00 */
[----:B------:R-:W-:Y:S02]  /*0be0*/  IMAD.MOV.U32 R8, RZ, RZ, R10 ;  /* 0x000000ffff087224 */ /* 0x000fe400078e000a */
[----:B------:R-:W-:Y:S02]  /*0bf0*/  IMAD.MOV.U32 R4, RZ, RZ, R14 ;  /* 0x000000ffff047224 */ /* 0x000fe400078e000e */
[----:B------:R-:W-:-:S05]  /*0c00*/  IMAD.MOV.U32 R5, RZ, RZ, R15 ;  /* 0x000000ffff057224 */ /* 0x000fca00078e000f */
[----:B------:R-:W-:Y:S05]  /*0c10*/  @!P0 BRA `(.L_x_11) ;  /* 0x0000000000208947 */ /* 0x000fea0003800000 */
[----:B------:R-:W-:-:S10]  /*0c20*/  DFMA.RM R4, R4, R8, R12 ;  /* 0x000000080404722b */ /* 0x000fd4000000400c */
[----:B------:R-:W-:-:S05]  /*0c30*/  IADD3 R8, P0, PT, R4, 0x1, RZ ;  /* 0x0000000104087810 */ /* 0x000fca0007f1e0ff */
[----:B------:R-:W-:-:S06]  /*0c40*/  IMAD.X R9, RZ, RZ, R5, P0 ;  /* 0x000000ffff097224 */ /* 0x000fcc00000e0605 */
[----:B------:R-:W-:-:S08]  /*0c50*/  DFMA.RP R6, -R4, R8, R6 ;  /* 0x000000080406722b */ /* 0x000fd00000008106 */
[----:B------:R-:W-:-:S06]  /*0c60*/  DSETP.GT.AND P0, PT, R6, RZ, PT ;  /* 0x000000ff0600722a */ /* 0x000fcc0003f04000 */
[----:B------:R-:W-:Y:S02]  /*0c70*/  FSEL R4, R8, R4, P0 ;  /* 0x0000000408047208 */ /* 0x000fe40000000000 */
[----:B------:R-:W-:Y:S01]  /*0c80*/  FSEL R5, R9, R5, P0 ;  /* 0x0000000509057208 */ /* 0x000fe20000000000 */
[----:B------:R-:W-:Y:S06]  /*0c90*/  BRA `(.L_x_12) ;  /* 0x0000000000647947 */ /* 0x000fec0003800000 */
.L_x_11:
[----:B------:R-:W-:-:S14]  /*0ca0*/  DSETP.NE.AND P0, PT, R6, RZ, PT ;  /* 0x000000ff0600722a */ /* 0x000fdc0003f05000 */
[----:B------:R-:W-:Y:S05]  /*0cb0*/  @!P0 BRA `(.L_x_13) ;  /* 0x0000000000588947 */ /* 0x000fea0003800000 */
[----:B------:R-:W-:-:S13]  /*0cc0*/  ISETP.GE.AND P0, PT, R7, RZ, PT ;  /* 0x000000ff0700720c */ /* 0x000fda0003f06270 */
[----:B------:R-:W-:Y:S02]  /*0cd0*/  @!P0 IMAD.MOV.U32 R4, RZ, RZ, 0x0 ;  /* 0x00000000ff048424 */ /* 0x000fe400078e00ff */
[----:B------:R-:W-:Y:S01]  /*0ce0*/  @!P0 IMAD.MOV.U32 R5, RZ, RZ, -0x80000 ;  /* 0xfff80000ff058424 */ /* 0x000fe200078e00ff */
[----:B------:R-:W-:Y:S06]  /*0cf0*/  @!P0 BRA `(.L_x_12) ;  /* 0x00000000004c8947 */ /* 0x000fec0003800000 */
[----:B------:R-:W-:-:S13]  /*0d00*/  ISETP.GT.AND P0, PT, R7, 0x7fefffff, PT ;  /* 0x7fefffff0700780c */ /* 0x000fda0003f04270 */
[----:B------:R-:W-:Y:S05]  /*0d10*/  @P0 BRA `(.L_x_13) ;  /* 0x0000000000400947 */ /* 0x000fea0003800000 */
[----:B------:R-:W-:Y:S01]  /*0d20*/  DMUL R4, R6, 8.11296384146066816958e+31 ;  /* 0x4690000006047828 */ /* 0x000fe20000000000 */
[----:B------:R-:W-:Y:S01]  /*0d30*/  MOV R10, 0x0 ;  /* 0x00000000000a7802 */ /* 0x000fe20000000f00 */
[----:B------:R-:W-:Y:S02]  /*0d40*/  IMAD.MOV.U32 R6, RZ, RZ, RZ ;  /* 0x000000ffff067224 */ /* 0x000fe400078e00ff */
[----:B------:R-:W-:Y:S02]  /*0d50*/  IMAD.MOV.U32 R11, RZ, RZ, 0x3fd80000 ;  /* 0x3fd80000ff0b7424 */ /* 0x000fe400078e00ff */
[----:B------:R-:W0:Y:S02]  /*0d60*/  MUFU.RSQ64H R7, R5 ;  /* 0x0000000500077308 */ /* 0x000e240000001c00 */
[----:B0-----:R-:W-:-:S08]  /*0d70*/  DMUL R8, R6, R6 ;  /* 0x0000000606087228 */ /* 0x001fd00000000000 */
[----:B------:R-:W-:-:S08]  /*0d80*/  DFMA R8, R4, -R8, 1 ;  /* 0x3ff000000408742b */ /* 0x000fd00000000808 */
[----:B------:R-:W-:Y:S02]  /*0d90*/  DFMA R10, R8, R10, 0.5 ;  /* 0x3fe00000080a742b */ /* 0x000fe4000000000a */
[----:B------:R-:W-:-:S08]  /*0da0*/  DMUL R8, R6, R8 ;  /* 0x0000000806087228 */ /* 0x000fd00000000000 */
[----:B------:R-:W-:-:S08]  /*0db0*/  DFMA R8, R10, R8, R6 ;  /* 0x000000080a08722b */ /* 0x000fd00000000006 */
[----:B------:R-:W-:Y:S02]  /*0dc0*/  DMUL R6, R4, R8 ;  /* 0x0000000804067228 */ /* 0x000fe40000000000 */
[----:B------:R-:W-:-:S06]  /*0dd0*/  VIADD R9, R9, 0xfff00000 ;  /* 0xfff0000009097836 */ /* 0x000fcc0000000000 */
[----:B------:R-:W-:-:S08]  /*0de0*/  DFMA R10, R6, -R6, R4 ;  /* 0x80000006060a722b */ /* 0x000fd00000000004 */
[----:B------:R-:W-:-:S10]  /*0df0*/  DFMA R4, R8, R10, R6 ;  /* 0x0000000a0804722b */ /* 0x000fd40000000006 */
[----:B------:R-:W-:Y:S01]  /*0e00*/  VIADD R5, R5, 0xfcb00000 ;  /* 0xfcb0000005057836 */ /* 0x000fe20000000000 */
[----:B------:R-:W-:Y:S06]  /*0e10*/  BRA `(.L_x_12) ;  /* 0x0000000000047947 */ /* 0x000fec0003800000 */
.L_x_13:
[----:B------:R-:W-:-:S11]  /*0e20*/  DADD R4, R6, R6 ;  /* 0x0000000006047229 */ /* 0x000fd60000000006 */
.L_x_12:
[----:B------:R-:W-:Y:S05]  /*0e30*/  BSYNC.RECONVERGENT B1 ;  /* 0x0000000000017941 */ /* 0x000fea0003800200 */
.L_x_10:
[----:B------:R-:W-:-:S04]  /*0e40*/  IMAD.MOV.U32 R3, RZ, RZ, 0x0 ;  /* 0x00000000ff037424 */ /* 0x000fc800078e00ff */
[----:B------:R-:W-:Y:S05]  /*0e50*/  RET.REL.NODEC R2 `(_Z10do_thermalILj1EEvPKfdPdS2_S2_S2_S2_i) ;  /* 0xfffffff002687950 */ /* 0x000fea0003c3ffff */
.L_x_14:
[----:B------:R-:W-:-:S00]  /*0e60*/  BRA `(.L_x_14) ;  /* 0xfffffffc00fc7947 */ /* 0x000fc0000383ffff */
[----:B------:R-:W-:-:S00]  /*0e70*/  NOP ;  /* 0x0000000000007918 */ /* 0x000fc00000000000 */
        /* <DEDUP_REMOVED lines=8> */
.L_x_31:


//--------------------- .text._Z10do_thermalILj0EEvPKfdPdS2_S2_S2_S2_i --------------------------
	.section	.text._Z10do_thermalILj0EEvPKfdPdS2_S2_S2_S2_i,"ax",@progbits
	.align	128
        .global         _Z10do_thermalILj0EEvPKfdPdS2_S2_S2_S2_i
        .type           _Z10do_thermalILj0EEvPKfdPdS2_S2_S2_S2_i,@function
        .size           _Z10do_thermalILj0EEvPKfdPdS2_S2_S2_S2_i,(.L_x_33 - _Z10do_thermalILj0EEvPKfdPdS2_S2_S2_S2_i)
        .other          _Z10do_thermalILj0EEvPKfdPdS2_S2_S2_S2_i,@"STO_CUDA_ENTRY STV_DEFAULT"
_Z10do_thermalILj0EEvPKfdPdS2_S2_S2_S2_i:
.text._Z10do_thermalILj0EEvPKfdPdS2_S2_S2_S2_i:
        /* <DEDUP_REMOVED lines=35> */
[----:B------:R-:W-:Y:S05]  /*0230*/  CALL.REL.NOINC `($__internal_2_$__cuda_sm20_div_rn_f64_full) ;  /* 0x0000000000e07944 */ /* 0x000fea0003c00000 */
.L_x_17:
[----:B------:R-:W-:Y:S05]  /*0240*/  BSYNC.RECONVERGENT B0 ;  /* 0x0000000000007941 */ /* 0x000fea0003800200 */
.L_x_16:
        /* <DEDUP_REMOVED lines=19> */
[----:B------:R-:W-:Y:S05]  /*0380*/  CALL.REL.NOINC `($__internal_3_$__cuda_sm20_dsqrt_rn_f64_mediumpath_v1) ;  /* 0x0000000800007944 */ /* 0x000fea0003c00000 */
.L_x_19:
[----:B------:R-:W-:Y:S05]  /*0390*/  BSYNC.RECONVERGENT B0 ;  /* 0x0000000000007941 */ /* 0x000fea0003800200 */
.L_x_18:
[----:B------:R-:W0:Y:S01]  /*03a0*/  LDC.64 R2, c[0x0][0x380] ;  /* 0x0000e000ff027b82 */ /* 0x000e220000000a00 */
[----:B------:R-:W-:-:S07]  /*03b0*/  IMAD R17, R0, 0x6, RZ ;  /* 0x0000000600117824 */ /* 0x000fce00078e02ff */
[----:B------:R-:W1:Y:S08]  /*03c0*/  LDC.64 R10, c[0x0][0x398] ;  /* 0x0000e600ff0a7b82 */ /* 0x000e700000000a00 */
[----:B------:R-:W2:Y:S01]  /*03d0*/  LDC.64 R14, c[0x0][0x3a0] ;  /* 0x0000e800ff0e7b82 */ /* 0x000ea20000000a00 */
[----:B0-----:R-:W-:-:S05]  /*03e0*/  IMAD.WIDE.U32 R6, R17, 0x4, R2 ;  /* 0x0000000411067825 */ /* 0x001fca00078e0002 */
[----:B------:R-:W3:Y:S01]  /*03f0*/  LDG.E R16, desc[UR4][R6.64] ;  /* 0x0000000406107981 */ /* 0x000ee2000c1e1900 */
[----:B-1----:R-:W-:Y:S01]  /*0400*/  IMAD.WIDE R10, R0, 0x8, R10 ;  /* 0x00000008000a7825 */ /* 0x002fe200078e020a */
[----:B---3--:R-:W0:Y:S02]  /*0410*/  F2F.F64.F32 R8, R16 ;  /* 0x0000001000087310 */ /* 0x008e240000201800 */
[----:B0-----:R-:W-:-:S07]  /*0420*/  DMUL R8, R8, R4 ;  /* 0x0000000408087228 */ /* 0x001fce0000000000 */
[----:B------:R0:W-:Y:S04]  /*0430*/  STG.E.64 desc[UR4][R10.64], R8 ;  /* 0x000000080a007986 */ /* 0x0001e8000c101b04 */
[----:B------:R-:W3:Y:S01]  /*0440*/  LDG.E R18, desc[UR4][R6.64+0x4] ;  /* 0x0000040406127981 */ /* 0x000ee2000c1e1900 */
[----:B------:R-:W-:Y:S01]  /*0450*/  IADD3 R17, PT, PT, R17, 0x2, RZ ;  /* 0x0000000211117810 */ /* 0x000fe20007ffe0ff */
[----:B--2---:R-:W-:-:S04]  /*0460*/  IMAD.WIDE R14, R0, 0x8, R14 ;  /* 0x00000008000e7825 */ /* 0x004fc800078e020e */
[----:B------:R-:W-:Y:S02]  /*0470*/  IMAD.WIDE.U32 R2, R17, 0x4, R2 ;  /* 0x0000000411027825 */ /* 0x000fe400078e0002 */
[----:B------:R-:W1:Y:S01]  /*0480*/  LDC.64 R16, c[0x0][0x3a8] ;  /* 0x0000ea00ff107b82 */ /* 0x000e620000000a00 */
[----:B---3--:R-:W2:Y:S02]  /*0490*/  F2F.F64.F32 R12, R18 ;  /* 0x00000012000c7310 */ /* 0x008ea40000201800 */
[----:B--2---:R-:W-:-:S07]  /*04a0*/  DMUL R12, R12, R4 ;  /* 0x000000040c0c7228 */ /* 0x004fce0000000000 */
[----:B------:R-:W-:Y:S04]  /*04b0*/  STG.E.64 desc[UR4][R14.64], R12 ;  /* 0x0000000c0e007986 */ /* 0x000fe8000c101b04 */
[----:B------:R-:W0:Y:S02]  /*04c0*/  LDG.E R2, desc[UR4][R2.64] ;  /* 0x0000000402027981 */ /* 0x000e24000c1e1900 */
[----:B0-----:R-:W0:Y:S02]  /*04d0*/  F2F.F64.F32 R8, R2 ;  /* 0x0000000200087310 */ /* 0x001e240000201800 */
[----:B0-----:R-:W-:Y:S01]  /*04e0*/  DMUL R8, R8, R4 ;  /* 0x0000000408087228 */ /* 0x001fe20000000000 */
[----:B-1----:R-:W-:-:S06]  /*04f0*/  IMAD.WIDE R4, R0, 0x8, R16 ;  /* 0x0000000800047825 */ /* 0x002fcc00078e0210 */
[----:B------:R-:W-:Y:S01]  /*0500*/  STG.E.64 desc[UR4][R4.64], R8 ;  /* 0x0000000804007986 */ /* 0x000fe2000c101b04 */
[----:B------:R-:W-:Y:S05]  /*0510*/  EXIT ;  /* 0x000000000000794d */ /* 0x000fea0003800000 */
.L_x_15:
        /* <DEDUP_REMOVED lines=10> */
        .weak           $__internal_2_$__cuda_sm20_div_rn_f64_full
        .type           $__internal_2_$__cuda_sm20_div_rn_f64_full,@function
        .size           $__internal_2_$__cuda_sm20_div_rn_f64_full,($__internal_3_$__cuda_sm20_dsqrt_rn_f64_mediumpath_v1 - $__internal_2_$__cuda_sm20_div_rn_f64_full)
$__internal_2_$__cuda_sm20_div_rn_f64_full:
        /* <DEDUP_REMOVED lines=67> */
.L_x_21:
        /* <DEDUP_REMOVED lines=16> */
.L_x_24:
[----:B------:R-:W-:Y:S02]  /*0af0*/  LOP3.LUT R13, R5, 0x80000, RZ, 0xfc, !PT ;  /* 0x00080000050d7812 */ /* 0x000fe400078efcff */
[----:B------:R-:W-:Y:S01]  /*0b00*/  MOV R12, R4 ;  /* 0x00000004000c7202 */ /* 0x000fe20000000f00 */
[----:B------:R-:W-:Y:S06]  /*0b10*/  BRA `(.L_x_22) ;  /* 0x0000000000087947 */ /* 0x000fec0003800000 */
.L_x_23:
[----:B------:R-:W-:Y:S01]  /*0b20*/  LOP3.LUT R13, R7, 0x80000, RZ, 0xfc, !PT ;  /* 0x00080000070d7812 */ /* 0x000fe200078efcff */
[----:B------:R-:W-:-:S07]  /*0b30*/  IMAD.MOV.U32 R12, RZ, RZ, R6 ;  /* 0x000000ffff0c7224 */ /* 0x000fce00078e0006 */
.L_x_22:
[----:B------:R-:W-:Y:S05]  /*0b40*/  BSYNC.RECONVERGENT B1 ;  /* 0x0000000000017941 */ /* 0x000fea0003800200 */
.L_x_20:
[----:B------:R-:W-:Y:S02]  /*0b50*/  IMAD.MOV.U32 R11, RZ, RZ, 0x0 ;  /* 0x00000000ff0b7424 */ /* 0x000fe400078e00ff */
[----:B------:R-:W-:Y:S02]  /*0b60*/  IMAD.MOV.U32 R2, RZ, RZ, R12 ;  /* 0x000000ffff027224 */ /* 0x000fe400078e000c */
[----:B------:R-:W-:Y:S01]  /*0b70*/  IMAD.MOV.U32 R3, RZ, RZ, R13 ;  /* 0x000000ffff037224 */ /* 0x000fe200078e000d */
[----:B------:R-:W-:Y:S06]  /*0b80*/  RET.REL.NODEC R10 `(_Z10do_thermalILj0EEvPKfdPdS2_S2_S2_S2_i) ;  /* 0xfffffff40a1c7950 */ /* 0x000fec0003c3ffff */
        .weak           $__internal_3_$__cuda_sm20_dsqrt_rn_f64_mediumpath_v1
        .type           $__internal_3_$__cuda_sm20_dsqrt_rn_f64_mediumpath_v1,@function
        .size           $__internal_3_$__cuda_sm20_dsqrt_rn_f64_mediumpath_v1,(.L_x_33 - $__internal_3_$__cuda_sm20_dsqrt_rn_f64_mediumpath_v1)
$__internal_3_$__cuda_sm20_dsqrt_rn_f64_mediumpath_v1:
        /* <DEDUP_REMOVED lines=16> */
.L_x_26:
        /* <DEDUP_REMOVED lines=24> */
.L_x_28:
[----:B------:R-:W-:-:S11]  /*0e10*/  DADD R4, R6, R6 ;  /* 0x0000000006047229 */ /* 0x000fd60000000006 */
.L_x_27:
[----:B------:R-:W-:Y:S05]  /*0e20*/  BSYNC.RECONVERGENT B1 ;  /* 0x0000000000017941 */ /* 0x000fea0003800200 */
.L_x_25:
[----:B------:R-:W-:-:S04]  /*0e30*/  IMAD.MOV.U32 R3, RZ, RZ, 0x0 ;  /* 0x00000000ff037424 */ /* 0x000fc800078e00ff */
[----:B------:R-:W-:Y:S05]  /*0e40*/  RET.REL.NODEC R2 `(_Z10do_thermalILj0EEvPKfdPdS2_S2_S2_S2_i) ;  /* 0xfffffff0026c7950 */ /* 0x000fea0003c3ffff */
.L_x_29:
        /* <DEDUP_REMOVED lines=11> */
.L_x_33:


//--------------------- .nv.shared.reserved.0     --------------------------
	.section	.nv.shared.reserved.0,"aw",@nobits
	.weak		__nv_reservedSMEM_offset_0_alias
	.size		__nv_reservedSMEM_offset_0_alias, 0, 64
	.other		__nv_reservedSMEM_offset_0_alias,@"STO_CUDA_RESERVED_SHARED STV_DEFAULT"
__nv_reservedSMEM_offset_0_alias:
	.zero		0
	.zero		64


//--------------------- .nv.constant0._Z10do_thermalILj1EEvPKfdPdS2_S2_S2_S2_i --------------------------
	.section	.nv.constant0._Z10do_thermalILj1EEvPKfdPdS2_S2_S2_S2_i,"a",@progbits
	.sectionflags	@""
	.align	4
.nv.constant0._Z10do_thermalILj1EEvPKfdPdS2_S2_S2_S2_i:
	.zero		956


//--------------------- .nv.constant0._Z10do_thermalILj0EEvPKfdPdS2_S2_S2_S2_i --------------------------
	.section	.nv.constant0._Z10do_thermalILj0EEvPKfdPdS2_S2_S2_S2_i,"a",@progbits
	.sectionflags	@""
	.align	4
.nv.constant0._Z10do_thermalILj0EEvPKfdPdS2_S2_S2_S2_i:
	.zero		956


//--------------------- SYMBOLS --------------------------

	.type		.nv.reservedSmem.offset0,@object
	.size		.nv.reservedSmem.offset0,0x4
